//
// Generated by NVIDIA NVVM Compiler
//
// Compiler Build ID: CL-36424714
// Cuda compilation tools, release 13.0, V13.0.88
// Based on NVVM 20.0.0
//

.version 9.0
.target sm_100
.address_size 64

	// .globl	_Z6matAddiPKfS0_Pf

.visible .entry _Z6matAddiPKfS0_Pf(
	.param .u32 _Z6matAddiPKfS0_Pf_param_0,
	.param .u64 .ptr .align 1 _Z6matAddiPKfS0_Pf_param_1,
	.param .u64 .ptr .align 1 _Z6matAddiPKfS0_Pf_param_2,
	.param .u64 .ptr .align 1 _Z6matAddiPKfS0_Pf_param_3
)
{
	.reg .pred 	%p<2>;
	.reg .b32 	%r<7>;
	.reg .b32 	%f<4>;
	.reg .b64 	%rd<11>;

	ld.param.u32 	%r2, [_Z6matAddiPKfS0_Pf_param_0];
	ld.param.u64 	%rd1, [_Z6matAddiPKfS0_Pf_param_1];
	ld.param.u64 	%rd2, [_Z6matAddiPKfS0_Pf_param_2];
	ld.param.u64 	%rd3, [_Z6matAddiPKfS0_Pf_param_3];
	mov.u32 	%r3, %tid.x;
	mov.u32 	%r4, %ntid.x;
	mov.u32 	%r5, %ctaid.x;
	mad.lo.s32 	%r1, %r4, %r5, %r3;
	mul.lo.s32 	%r6, %r2, %r2;
	setp.ge.s32 	%p1, %r1, %r6;
	@%p1 bra 	$L__BB0_2;
	cvta.to.global.u64 	%rd4, %rd1;
	cvta.to.global.u64 	%rd5, %rd2;
	cvta.to.global.u64 	%rd6, %rd3;
	mul.wide.s32 	%rd7, %r1, 4;
	add.s64 	%rd8, %rd4, %rd7;
	ld.global.f32 	%f1, [%rd8];
	add.s64 	%rd9, %rd5, %rd7;
	ld.global.f32 	%f2, [%rd9];
	add.f32 	%f3, %f1, %f2;
	add.s64 	%rd10, %rd6, %rd7;
	st.global.f32 	[%rd10], %f3;
$L__BB0_2:
	ret;

}


// ===== COMPILED SASS (sm_100) =====

	.target	sm_100

	.elftype	@"ET_EXEC"


//--------------------- .note.nv.tkinfo           --------------------------
	.section	.note.nv.tkinfo,"",@"SHT_NOTE"
	.sectionflags	@"SHF_NOTE_NV_TKINFO"
	.tkinfo
        /*0018*/ 	.word	0x00000002
        /*0030*/ 	.string	""
        /*0030*/ 	.string	"ptxas"
        /*0030*/ 	.string	"Cuda compilation tools, release 13.0, V13.0.88"
        /*0030*/ 	.string	"Build cuda_13.0.r13.0/compiler.36424714_0"
        /*0030*/ 	.string	"-arch sm_100 -m 64 "



//--------------------- .note.nv.cuinfo           --------------------------
	.section	.note.nv.cuinfo,"",@"SHT_NOTE"
	.sectionflags	@"SHF_NOTE_NV_CUINFO"
        /*0018*/ 	.short	0x0002
        /*001a*/ 	.short	0x0064
        /*001c*/ 	.short	0x0082
	.zero		2


//--------------------- .nv.info                  --------------------------
	.section	.nv.info,"",@"SHT_CUDA_INFO"
	.align	4


	//----- nvinfo : EIATTR_REGCOUNT
	.align		4
        /*0000*/ 	.byte	0x04, 0x2f
        /*0002*/ 	.short	(.L_1 - .L_0)
	.align		4
.L_0:
        /*0004*/ 	.word	index@(_Z6matAddiPKfS0_Pf)
        /*0008*/ 	.word	0x0000000c


	//----- nvinfo : EIATTR_FRAME_SIZE
	.align		4
.L_1:
        /*000c*/ 	.byte	0x04, 0x11
        /*000e*/ 	.short	(.L_3 - .L_2)
	.align		4
.L_2:
        /*0010*/ 	.word	index@(_Z6matAddiPKfS0_Pf)
        /*0014*/ 	.word	0x00000000


	//----- nvinfo : EIATTR_MIN_STACK_SIZE
	.align		4
.L_3:
        /*0018*/ 	.byte	0x04, 0x12
        /*001a*/ 	.short	(.L_5 - .L_4)
	.align		4
.L_4:
        /*001c*/ 	.word	index@(_Z6matAddiPKfS0_Pf)
        /*0020*/ 	.word	0x00000000
.L_5:


//--------------------- .nv.compat                --------------------------
	.section	.nv.compat,"",@"SHT_CUDA_COMPAT_INFO"
	.align	4
        /*0000*/ 	.byte	0x02, 0x09, 0x00, 0x00, 0x02, 0x02, 0x01, 0x00, 0x02, 0x05, 0x05, 0x00, 0x03, 0x07, 0x01, 0x01
        /*0010*/ 	.byte	0x02, 0x03, 0x00, 0x00, 0x02, 0x06, 0x01, 0x00, 0x04, 0x0b, 0x08, 0x00, 0x09, 0x00, 0x00, 0x00
        /*0020*/ 	.byte	0x00, 0x00, 0x00, 0x00


//--------------------- .nv.info._Z6matAddiPKfS0_Pf --------------------------
	.section	.nv.info._Z6matAddiPKfS0_Pf,"",@"SHT_CUDA_INFO"
	.sectionflags	@""
	.align	4


	//----- nvinfo : EIATTR_CUDA_API_VERSION
	.align		4
        /*0000*/ 	.byte	0x04, 0x37
        /*0002*/ 	.short	(.L_7 - .L_6)
.L_6:
        /*0004*/ 	.word	0x00000082


	//----- nvinfo : EIATTR_KPARAM_INFO
	.align		4
.L_7:
        /*0008*/ 	.byte	0x04, 0x17
        /*000a*/ 	.short	(.L_9 - .L_8)
.L_8:
        /*000c*/ 	.word	0x00000000
        /*0010*/ 	.short	0x0003
        /*0012*/ 	.short	0x0018
        /*0014*/ 	.byte	0x00, 0xf5, 0x21, 0x00


	//----- nvinfo : EIATTR_KPARAM_INFO
	.align		4
.L_9:
        /*0018*/ 	.byte	0x04, 0x17
        /*001a*/ 	.short	(.L_11 - .L_10)
.L_10:
        /*001c*/ 	.word	0x00000000
        /*0020*/ 	.short	0x0002
        /*0022*/ 	.short	0x0010
        /*0024*/ 	.byte	0x00, 0xf5, 0x21, 0x00


	//----- nvinfo : EIATTR_KPARAM_INFO
	.align		4
.L_11:
        /*0028*/ 	.byte	0x04, 0x17
        /*002a*/ 	.short	(.L_13 - .L_12)
.L_12:
        /*002c*/ 	.word	0x00000000
        /*0030*/ 	.short	0x0001
        /*0032*/ 	.short	0x0008
        /*0034*/ 	.byte	0x00, 0xf5, 0x21, 0x00


	//----- nvinfo : EIATTR_KPARAM_INFO
	.align		4
.L_13:
        /*0038*/ 	.byte	0x04, 0x17
        /*003a*/ 	.short	(.L_15 - .L_14)
.L_14:
        /*003c*/ 	.word	0x00000000
        /*0040*/ 	.short	0x0000
        /*0042*/ 	.short	0x0000
        /*0044*/ 	.byte	0x00, 0xf0, 0x11, 0x00


	//----- nvinfo : EIATTR_SPARSE_MMA_MASK
	.align		4
.L_15:
        /*0048*/ 	.byte	0x03, 0x50
        /*004a*/ 	.short	0x0000


	//----- nvinfo : EIATTR_MAXREG_COUNT
	.align		4
        /*004c*/ 	.byte	0x03, 0x1b
        /*004e*/ 	.short	0x00ff


	//----- nvinfo : EIATTR_MERCURY_ISA_VERSION
	.align		4
        /*0050*/ 	.byte	0x03, 0x5f
        /*0052*/ 	.short	0x0101


	//----- nvinfo : EIATTR_VRC_CTA_INIT_COUNT
	.align		4
        /*0054*/ 	.byte	0x02, 0x4a
	.zero		1
	.zero		1


	//----- nvinfo : EIATTR_EXIT_INSTR_OFFSETS
	.align		4
        /*0058*/ 	.byte	0x04, 0x1c
        /*005a*/ 	.short	(.L_17 - .L_16)


	//   ....[0]....
.L_16:
        /*005c*/ 	.word	0x00000080


	//   ....[1]....
        /*0060*/ 	.word	0x00000140


	//----- nvinfo : EIATTR_CBANK_PARAM_SIZE
	.align		4
.L_17:
        /*0064*/ 	.byte	0x03, 0x19
        /*0066*/ 	.short	0x0020


	//----- nvinfo : EIATTR_PARAM_CBANK
	.align		4
        /*0068*/ 	.byte	0x04, 0x0a
        /*006a*/ 	.short	(.L_19 - .L_18)
	.align		4
.L_18:
        /*006c*/ 	.word	index@(.nv.constant0._Z6matAddiPKfS0_Pf)
        /*0070*/ 	.short	0x0380
        /*0072*/ 	.short	0x0020


	//----- nvinfo : EIATTR_SW_WAR
	.align		4
.L_19:
        /*0074*/ 	.byte	0x04, 0x36
        /*0076*/ 	.short	(.L_21 - .L_20)
.L_20:
        /*0078*/ 	.word	0x00000008
.L_21:


//--------------------- .nv.callgraph             --------------------------
	.section	.nv.callgraph,"",@"SHT_CUDA_CALLGRAPH"
	.align	4
	.sectionentsize	8
	.align		4
        /*0000*/ 	.word	0x00000000
	.align		4
        /*0004*/ 	.word	0xffffffff
	.align		4
        /*0008*/ 	.word	0x00000000
	.align		4
        /*000c*/ 	.word	0xfffffffe
	.align		4
        /*0010*/ 	.word	0x00000000
	.align		4
        /*0014*/ 	.word	0xfffffffd
	.align		4
        /*0018*/ 	.word	0x00000000
	.align		4
        /*001c*/ 	.word	0xfffffffc


//--------------------- .text._Z6matAddiPKfS0_Pf  --------------------------
	.section	.text._Z6matAddiPKfS0_Pf,"ax",@progbits
	.align	128
        .global         _Z6matAddiPKfS0_Pf
        .type           _Z6matAddiPKfS0_Pf,@function
        .size           _Z6matAddiPKfS0_Pf,(.L_x_1 - _Z6matAddiPKfS0_Pf)
        .other          _Z6matAddiPKfS0_Pf,@"STO_CUDA_ENTRY STV_DEFAULT"
_Z6matAddiPKfS0_Pf:
.text._Z6matAddiPKfS0_Pf:
[----:B------:R-:W-:Y:S01]  /*0000*/  LDC R1, c[0x0][0x37c] ;  /* 0x0000df00ff017b82 */ /* 0x000fe20000000800 */
[----:B------:R-:W0:Y:S01]  /*0010*/  S2R R9, SR_TID.X ;  /* 0x0000000000097919 */ /* 0x000e220000002100 */
[----:B------:R-:W1:Y:S01]  /*0020*/  LDCU UR4, c[0x0][0x380] ;  /* 0x00007000ff0477ac */ /* 0x000e620008000800 */
[----:B------:R-:W0:Y:S01]  /*0030*/  S2R R0, SR_CTAID.X ;  /* 0x0000000000007919 */ /* 0x000e220000002500 */
[----:B------:R-:W0:Y:S01]  /*0040*/  LDCU UR5, c[0x0][0x360] ;  /* 0x00006c00ff0577ac */ /* 0x000e220008000800 */
[----:B-1----:R-:W-:Y:S01]  /*0050*/  UIMAD UR4, UR4, UR4, URZ ;  /* 0x00000004040472a4 */ /* 0x002fe2000f8e02ff */
[----:B0-----:R-:W-:-:S05]  /*0060*/  IMAD R9, R0, UR5, R9 ;  /* 0x0000000500097c24 */ /* 0x001fca000f8e0209 */
[----:B------:R-:W-:-:S13]  /*0070*/  ISETP.GE.AND P0, PT, R9, UR4, PT ;  /* 0x0000000409007c0c */ /* 0x000fda000bf06270 */
[----:B------:R-:W-:Y:S05]  /*0080*/  @P0 EXIT ;  /* 0x000000000000094d */ /* 0x000fea0003800000 */
[----:B------:R-:W0:Y:S01]  /*0090*/  LDC.64 R2, c[0x0][0x388] ;  /* 0x0000e200ff027b82 */ /* 0x000e220000000a00 */
[----:B------:R-:W1:Y:S07]  /*00a0*/  LDCU.64 UR4, c[0x0][0x358] ;  /* 0x00006b00ff0477ac */ /* 0x000e6e0008000a00 */
[----:B------:R-:W2:Y:S08]  /*00b0*/  LDC.64 R4, c[0x0][0x390] ;  /* 0x0000e400ff047b82 */ /* 0x000eb00000000a00 */
[----:B------:R-:W3:Y:S01]  /*00c0*/  LDC.64 R6, c[0x0][0x398] ;  /* 0x0000e600ff067b82 */ /* 0x000ee20000000a00 */
[----:B0-----:R-:W-:-:S06]  /*00d0*/  IMAD.WIDE R2, R9, 0x4, R2 ;  /* 0x0000000409027825 */ /* 0x001fcc00078e0202 */
[----:B-1----:R-:W4:Y:S01]  /*00e0*/  LDG.E R2, desc[UR4][R2.64] ;  /* 0x0000000402027981 */ /* 0x002f22000c1e1900 */
[----:B--2---:R-:W-:-:S06]  /*00f0*/  IMAD.WIDE R4, R9, 0x4, R4 ;  /* 0x0000000409047825 */ /* 0x004fcc00078e0204 */
[----:B------:R-:W4:Y:S01]  /*0100*/  LDG.E R5, desc[UR4][R4.64] ;  /* 0x0000000404057981 */ /* 0x000f22000c1e1900 */
[----:B---3--:R-:W-:-:S04]  /*0110*/  IMAD.WIDE R6, R9, 0x4, R6 ;  /* 0x0000000409067825 */ /* 0x008fc800078e0206 */
[----:B----4-:R-:W-:-:S05]  /*0120*/  FADD R9, R2, R5 ;  /* 0x0000000502097221 */ /* 0x010fca0000000000 */
[----:B------:R-:W-:Y:S01]  /*0130*/  STG.E desc[UR4][R6.64], R9 ;  /* 0x0000000906007986 */ /* 0x000fe2000c101904 */
[----:B------:R-:W-:Y:S05]  /*0140*/  EXIT ;  /* 0x000000000000794d */ /* 0x000fea0003800000 */
.L_x_0:
[----:B------:R-:W-:-:S00]  /*0150*/  BRA `(.L_x_0) ;  /* 0xfffffffc00fc7947 */ /* 0x000fc0000383ffff */
[----:B------:R-:W-:-:S00]  /*0160*/  NOP ;  /* 0x0000000000007918 */ /* 0x000fc00000000000 */
        /* <DEDUP_REMOVED lines=9> */
.L_x_1:


//--------------------- .nv.shared.reserved.0     --------------------------
	.section	.nv.shared.reserved.0,"aw",@nobits
	.weak		__nv_reservedSMEM_offset_0_alias
	.size		__nv_reservedSMEM_offset_0_alias, 0, 64
	.other		__nv_reservedSMEM_offset_0_alias,@"STO_CUDA_RESERVED_SHARED STV_DEFAULT"
__nv_reservedSMEM_offset_0_alias:
	.zero		0
	.zero		64


//--------------------- .nv.constant0._Z6matAddiPKfS0_Pf --------------------------
	.section	.nv.constant0._Z6matAddiPKfS0_Pf,"a",@progbits
	.sectionflags	@""
	.align	4
.nv.constant0._Z6matAddiPKfS0_Pf:
	.zero		928


//--------------------- SYMBOLS --------------------------

	.type		.nv.reservedSmem.offset0,@object
	.size		.nv.reservedSmem.offset0,0x4
